//
// Generated by NVIDIA NVVM Compiler
//
// Compiler Build ID: CL-36424714
// Cuda compilation tools, release 13.0, V13.0.88
// Based on NVVM 20.0.0
//

.version 9.0
.target sm_100
.address_size 64

	// .globl	_Z6kernelR9array_gpu

.visible .entry _Z6kernelR9array_gpu(
	.param .u64 .ptr .align 1 _Z6kernelR9array_gpu_param_0
)
{
	.reg .pred 	%p<3>;
	.reg .b64 	%rd<13>;
	.reg .b64 	%fd<3>;

	ld.param.u64 	%rd4, [_Z6kernelR9array_gpu_param_0];
	cvta.to.global.u64 	%rd1, %rd4;
	ld.global.u64 	%rd5, [%rd1];
	setp.eq.s64 	%p1, %rd5, 0;
	@%p1 bra 	$L__BB0_3;
	mov.b64 	%rd12, 0;
$L__BB0_2:
	ld.global.u64 	%rd7, [%rd1+8];
	cvta.to.global.u64 	%rd8, %rd7;
	shl.b64 	%rd9, %rd12, 3;
	add.s64 	%rd10, %rd8, %rd9;
	ld.global.f64 	%fd1, [%rd10];
	add.f64 	%fd2, %fd1, 0d3FF0000000000000;
	st.global.f64 	[%rd10], %fd2;
	add.s64 	%rd12, %rd12, 1;
	ld.global.u64 	%rd11, [%rd1];
	setp.lt.u64 	%p2, %rd12, %rd11;
	@%p2 bra 	$L__BB0_2;
$L__BB0_3:
	ret;

}


// ===== COMPILED SASS (sm_100) =====

	.target	sm_100

	.elftype	@"ET_EXEC"


//--------------------- .note.nv.tkinfo           --------------------------
	.section	.note.nv.tkinfo,"",@"SHT_NOTE"
	.sectionflags	@"SHF_NOTE_NV_TKINFO"
	.tkinfo
        /*0018*/ 	.word	0x00000002
        /*0030*/ 	.string	""
        /*0030*/ 	.string	"ptxas"
        /*0030*/ 	.string	"Cuda compilation tools, release 13.0, V13.0.88"
        /*0030*/ 	.string	"Build cuda_13.0.r13.0/compiler.36424714_0"
        /*0030*/ 	.string	"-arch sm_100 -m 64 "



//--------------------- .note.nv.cuinfo           --------------------------
	.section	.note.nv.cuinfo,"",@"SHT_NOTE"
	.sectionflags	@"SHF_NOTE_NV_CUINFO"
        /*0018*/ 	.short	0x0002
        /*001a*/ 	.short	0x0064
        /*001c*/ 	.short	0x0082
	.zero		2


//--------------------- .nv.info                  --------------------------
	.section	.nv.info,"",@"SHT_CUDA_INFO"
	.align	4


	//----- nvinfo : EIATTR_REGCOUNT
	.align		4
        /*0000*/ 	.byte	0x04, 0x2f
        /*0002*/ 	.short	(.L_1 - .L_0)
	.align		4
.L_0:
        /*0004*/ 	.word	index@(_Z6kernelR9array_gpu)
        /*0008*/ 	.word	0x00000010


	//----- nvinfo : EIATTR_FRAME_SIZE
	.align		4
.L_1:
        /*000c*/ 	.byte	0x04, 0x11
        /*000e*/ 	.short	(.L_3 - .L_2)
	.align		4
.L_2:
        /*0010*/ 	.word	index@(_Z6kernelR9array_gpu)
        /*0014*/ 	.word	0x00000000


	//----- nvinfo : EIATTR_MIN_STACK_SIZE
	.align		4
.L_3:
        /*0018*/ 	.byte	0x04, 0x12
        /*001a*/ 	.short	(.L_5 - .L_4)
	.align		4
.L_4:
        /*001c*/ 	.word	index@(_Z6kernelR9array_gpu)
        /*0020*/ 	.word	0x00000000
.L_5:


//--------------------- .nv.compat                --------------------------
	.section	.nv.compat,"",@"SHT_CUDA_COMPAT_INFO"
	.align	4
        /*0000*/ 	.byte	0x02, 0x09, 0x00, 0x00, 0x02, 0x02, 0x01, 0x00, 0x02, 0x05, 0x05, 0x00, 0x03, 0x07, 0x01, 0x01
        /*0010*/ 	.byte	0x02, 0x03, 0x00, 0x00, 0x02, 0x06, 0x01, 0x00, 0x04, 0x0b, 0x08, 0x00, 0x01, 0x00, 0x00, 0x00
        /*0020*/ 	.byte	0x00, 0x00, 0x00, 0x00


//--------------------- .nv.info._Z6kernelR9array_gpu --------------------------
	.section	.nv.info._Z6kernelR9array_gpu,"",@"SHT_CUDA_INFO"
	.sectionflags	@""
	.align	4


	//----- nvinfo : EIATTR_CUDA_API_VERSION
	.align		4
        /*0000*/ 	.byte	0x04, 0x37
        /*0002*/ 	.short	(.L_7 - .L_6)
.L_6:
        /*0004*/ 	.word	0x00000082


	//----- nvinfo : EIATTR_KPARAM_INFO
	.align		4
.L_7:
        /*0008*/ 	.byte	0x04, 0x17
        /*000a*/ 	.short	(.L_9 - .L_8)
.L_8:
        /*000c*/ 	.word	0x00000000
        /*0010*/ 	.short	0x0000
        /*0012*/ 	.short	0x0000
        /*0014*/ 	.byte	0x00, 0xf5, 0x21, 0x00


	//----- nvinfo : EIATTR_SPARSE_MMA_MASK
	.align		4
.L_9:
        /*0018*/ 	.byte	0x03, 0x50
        /*001a*/ 	.short	0x0000


	//----- nvinfo : EIATTR_MAXREG_COUNT
	.align		4
        /*001c*/ 	.byte	0x03, 0x1b
        /*001e*/ 	.short	0x00ff


	//----- nvinfo : EIATTR_MERCURY_ISA_VERSION
	.align		4
        /*0020*/ 	.byte	0x03, 0x5f
        /*0022*/ 	.short	0x0101


	//----- nvinfo : EIATTR_VRC_CTA_INIT_COUNT
	.align		4
        /*0024*/ 	.byte	0x02, 0x4a
	.zero		1
	.zero		1


	//----- nvinfo : EIATTR_EXIT_INSTR_OFFSETS
	.align		4
        /*0028*/ 	.byte	0x04, 0x1c
        /*002a*/ 	.short	(.L_11 - .L_10)


	//   ....[0]....
.L_10:
        /*002c*/ 	.word	0x00000060


	//   ....[1]....
        /*0030*/ 	.word	0x00000150


	//----- nvinfo : EIATTR_CBANK_PARAM_SIZE
	.align		4
.L_11:
        /*0034*/ 	.byte	0x03, 0x19
        /*0036*/ 	.short	0x0008


	//----- nvinfo : EIATTR_PARAM_CBANK
	.align		4
        /*0038*/ 	.byte	0x04, 0x0a
        /*003a*/ 	.short	(.L_13 - .L_12)
	.align		4
.L_12:
        /*003c*/ 	.word	index@(.nv.constant0._Z6kernelR9array_gpu)
        /*0040*/ 	.short	0x0380
        /*0042*/ 	.short	0x0008


	//----- nvinfo : EIATTR_SW_WAR
	.align		4
.L_13:
        /*0044*/ 	.byte	0x04, 0x36
        /*0046*/ 	.short	(.L_15 - .L_14)
.L_14:
        /*0048*/ 	.word	0x00000008
.L_15:


//--------------------- .nv.callgraph             --------------------------
	.section	.nv.callgraph,"",@"SHT_CUDA_CALLGRAPH"
	.align	4
	.sectionentsize	8
	.align		4
        /*0000*/ 	.word	0x00000000
	.align		4
        /*0004*/ 	.word	0xffffffff
	.align		4
        /*0008*/ 	.word	0x00000000
	.align		4
        /*000c*/ 	.word	0xfffffffe
	.align		4
        /*0010*/ 	.word	0x00000000
	.align		4
        /*0014*/ 	.word	0xfffffffd
	.align		4
        /*0018*/ 	.word	0x00000000
	.align		4
        /*001c*/ 	.word	0xfffffffc


//--------------------- .text._Z6kernelR9array_gpu --------------------------
	.section	.text._Z6kernelR9array_gpu,"ax",@progbits
	.align	128
        .global         _Z6kernelR9array_gpu
        .type           _Z6kernelR9array_gpu,@function
        .size           _Z6kernelR9array_gpu,(.L_x_2 - _Z6kernelR9array_gpu)
        .other          _Z6kernelR9array_gpu,@"STO_CUDA_ENTRY STV_DEFAULT"
_Z6kernelR9array_gpu:
.text._Z6kernelR9array_gpu:
[----:B------:R-:W-:Y:S08]  /*0000*/  LDC R1, c[0x0][0x37c] ;  /* 0x0000df00ff017b82 */ /* 0x000ff00000000800 */
[----:B------:R-:W0:Y:S01]  /*0010*/  LDC.64 R2, c[0x0][0x380] ;  /* 0x0000e000ff027b82 */ /* 0x000e220000000a00 */
[----:B------:R-:W0:Y:S02]  /*0020*/  LDCU.64 UR4, c[0x0][0x358] ;  /* 0x00006b00ff0477ac */ /* 0x000e240008000a00 */
[----:B0-----:R-:W2:Y:S02]  /*0030*/  LDG.E.64 R4, desc[UR4][R2.64] ;  /* 0x0000000402047981 */ /* 0x001ea4000c1e1b00 */
[----:B--2---:R-:W-:-:S04]  /*0040*/  ISETP.NE.U32.AND P0, PT, R4, RZ, PT ;  /* 0x000000ff0400720c */ /* 0x004fc80003f05070 */
[----:B------:R-:W-:-:S13]  /*0050*/  ISETP.NE.AND.EX P0, PT, R5, RZ, PT, P0 ;  /* 0x000000ff0500720c */ /* 0x000fda0003f05300 */
[----:B------:R-:W-:Y:S05]  /*0060*/  @!P0 EXIT ;  /* 0x000000000000894d */ /* 0x000fea0003800000 */
[----:B------:R-:W-:Y:S02]  /*0070*/  IMAD.MOV.U32 R11, RZ, RZ, RZ ;  /* 0x000000ffff0b7224 */ /* 0x000fe400078e00ff */
[----:B------:R-:W-:-:S07]  /*0080*/  IMAD.MOV.U32 R13, RZ, RZ, RZ ;  /* 0x000000ffff0d7224 */ /* 0x000fce00078e00ff */
.L_x_0:
[----:B------:R-:W2:Y:S02]  /*0090*/  LDG.E.64 R4, desc[UR4][R2.64+0x8] ;  /* 0x0000080402047981 */ /* 0x000ea4000c1e1b00 */
[----:B--2---:R-:W-:-:S04]  /*00a0*/  LEA R4, P0, R11, R4, 0x3 ;  /* 0x000000040b047211 */ /* 0x004fc800078018ff */
[----:B------:R-:W-:-:S05]  /*00b0*/  LEA.HI.X R5, R11, R5, R13, 0x3, P0 ;  /* 0x000000050b057211 */ /* 0x000fca00000f1c0d */
[----:B------:R-:W2:Y:S02]  /*00c0*/  LDG.E.64 R6, desc[UR4][R4.64] ;  /* 0x0000000404067981 */ /* 0x000ea4000c1e1b00 */
[----:B--2---:R-:W-:-:S07]  /*00d0*/  DADD R6, R6, 1 ;  /* 0x3ff0000006067429 */ /* 0x004fce0000000000 */
[----:B------:R0:W-:Y:S04]  /*00e0*/  STG.E.64 desc[UR4][R4.64], R6 ;  /* 0x0000000604007986 */ /* 0x0001e8000c101b04 */
[----:B------:R-:W2:Y:S01]  /*00f0*/  LDG.E.64 R8, desc[UR4][R2.64] ;  /* 0x0000000402087981 */ /* 0x000ea2000c1e1b00 */
[----:B------:R-:W-:-:S05]  /*0100*/  IADD3 R11, P0, PT, R11, 0x1, RZ ;  /* 0x000000010b0b7810 */ /* 0x000fca0007f1e0ff */
[----:B------:R-:W-:Y:S01]  /*0110*/  IMAD.X R13, RZ, RZ, R13, P0 ;  /* 0x000000ffff0d7224 */ /* 0x000fe200000e060d */
[----:B--2---:R-:W-:-:S04]  /*0120*/  ISETP.GE.U32.AND P0, PT, R11, R8, PT ;  /* 0x000000080b00720c */ /* 0x004fc80003f06070 */
[----:B------:R-:W-:-:S13]  /*0130*/  ISETP.GE.U32.AND.EX P0, PT, R13, R9, PT, P0 ;  /* 0x000000090d00720c */ /* 0x000fda0003f06100 */
[----:B0-----:R-:W-:Y:S05]  /*0140*/  @!P0 BRA `(.L_x_0) ;  /* 0xfffffffc00d08947 */ /* 0x001fea000383ffff */
[----:B------:R-:W-:Y:S05]  /*0150*/  EXIT ;  /* 0x000000000000794d */ /* 0x000fea0003800000 */
.L_x_1:
[----:B------:R-:W-:-:S00]  /*0160*/  BRA `(.L_x_1) ;  /* 0xfffffffc00fc7947 */ /* 0x000fc0000383ffff */
[----:B------:R-:W-:-:S00]  /*0170*/  NOP ;  /* 0x0000000000007918 */ /* 0x000fc00000000000 */
        /* <DEDUP_REMOVED lines=8> */
.L_x_2:


//--------------------- .nv.shared.reserved.0     --------------------------
	.section	.nv.shared.reserved.0,"aw",@nobits
	.weak		__nv_reservedSMEM_offset_0_alias
	.size		__nv_reservedSMEM_offset_0_alias, 0, 64
	.other		__nv_reservedSMEM_offset_0_alias,@"STO_CUDA_RESERVED_SHARED STV_DEFAULT"
__nv_reservedSMEM_offset_0_alias:
	.zero		0
	.zero		64


//--------------------- .nv.constant0._Z6kernelR9array_gpu --------------------------
	.section	.nv.constant0._Z6kernelR9array_gpu,"a",@progbits
	.sectionflags	@""
	.align	4
.nv.constant0._Z6kernelR9array_gpu:
	.zero		904


//--------------------- SYMBOLS --------------------------

	.type		.nv.reservedSmem.offset0,@object
	.size		.nv.reservedSmem.offset0,0x4
